//
// Generated by NVIDIA NVVM Compiler
//
// Compiler Build ID: CL-36424714
// Cuda compilation tools, release 13.0, V13.0.88
// Based on NVVM 20.0.0
//

.version 9.0
.target sm_100
.address_size 64

	// .globl	_Z12MatMulKernelPfS_S_jjj

.visible .entry _Z12MatMulKernelPfS_S_jjj(
	.param .u64 .ptr .align 1 _Z12MatMulKernelPfS_S_jjj_param_0,
	.param .u64 .ptr .align 1 _Z12MatMulKernelPfS_S_jjj_param_1,
	.param .u64 .ptr .align 1 _Z12MatMulKernelPfS_S_jjj_param_2,
	.param .u32 _Z12MatMulKernelPfS_S_jjj_param_3,
	.param .u32 _Z12MatMulKernelPfS_S_jjj_param_4,
	.param .u32 _Z12MatMulKernelPfS_S_jjj_param_5
)
{
	.reg .pred 	%p<14>;
	.reg .b32 	%r<93>;
	.reg .b32 	%f<55>;
	.reg .b64 	%rd<69>;

	ld.param.u64 	%rd5, [_Z12MatMulKernelPfS_S_jjj_param_0];
	ld.param.u64 	%rd6, [_Z12MatMulKernelPfS_S_jjj_param_1];
	ld.param.u64 	%rd4, [_Z12MatMulKernelPfS_S_jjj_param_2];
	ld.param.u32 	%r46, [_Z12MatMulKernelPfS_S_jjj_param_3];
	ld.param.u32 	%r44, [_Z12MatMulKernelPfS_S_jjj_param_4];
	ld.param.u32 	%r45, [_Z12MatMulKernelPfS_S_jjj_param_5];
	cvta.to.global.u64 	%rd1, %rd6;
	cvta.to.global.u64 	%rd2, %rd5;
	mov.u32 	%r47, %ntid.y;
	mov.u32 	%r48, %ctaid.y;
	mul.lo.s32 	%r1, %r47, %r48;
	mov.u32 	%r2, %tid.y;
	add.s32 	%r3, %r1, %r2;
	mov.u32 	%r49, %ntid.x;
	mov.u32 	%r50, %ctaid.x;
	mov.u32 	%r51, %tid.x;
	mad.lo.s32 	%r4, %r49, %r50, %r51;
	setp.ge.u32 	%p1, %r3, %r46;
	setp.ge.u32 	%p2, %r4, %r45;
	or.pred  	%p3, %p1, %p2;
	setp.eq.s32 	%p4, %r44, 0;
	or.pred  	%p5, %p3, %p4;
	@%p5 bra 	$L__BB0_12;
	cvta.to.global.u64 	%rd7, %rd4;
	mul.lo.s32 	%r5, %r44, %r3;
	mad.lo.s32 	%r53, %r45, %r3, %r4;
	mul.wide.u32 	%rd8, %r53, 4;
	add.s64 	%rd3, %rd7, %rd8;
	ld.global.f32 	%f52, [%rd3];
	add.s32 	%r54, %r44, -1;
	and.b32  	%r6, %r44, 7;
	setp.lt.u32 	%p6, %r54, 7;
	mov.b32 	%r91, 0;
	@%p6 bra 	$L__BB0_4;
	and.b32  	%r91, %r44, -8;
	neg.s32 	%r89, %r91;
	add.s32 	%r55, %r2, %r45;
	add.s32 	%r88, %r55, %r1;
	shl.b32 	%r10, %r45, 3;
	shl.b32 	%r56, %r45, 1;
	add.s32 	%r87, %r3, %r56;
	mad.lo.s32 	%r86, %r45, 3, %r3;
	shl.b32 	%r57, %r45, 2;
	add.s32 	%r85, %r3, %r57;
	mad.lo.s32 	%r84, %r45, 5, %r3;
	mad.lo.s32 	%r83, %r45, 6, %r3;
	mad.lo.s32 	%r82, %r45, 7, %r3;
	add.s32 	%r80, %r5, 3;
	mov.u32 	%r81, %r3;
$L__BB0_3:
	.pragma "nounroll";
	add.s32 	%r58, %r80, -3;
	mul.wide.u32 	%rd9, %r58, 4;
	add.s64 	%rd10, %rd2, %rd9;
	ld.global.f32 	%f9, [%rd10];
	mul.wide.u32 	%rd11, %r81, 4;
	add.s64 	%rd12, %rd1, %rd11;
	ld.global.f32 	%f10, [%rd12];
	fma.rn.f32 	%f11, %f9, %f10, %f52;
	st.global.f32 	[%rd3], %f11;
	add.s32 	%r59, %r80, -2;
	mul.wide.u32 	%rd13, %r59, 4;
	add.s64 	%rd14, %rd2, %rd13;
	ld.global.f32 	%f12, [%rd14];
	mul.wide.u32 	%rd15, %r88, 4;
	add.s64 	%rd16, %rd1, %rd15;
	ld.global.f32 	%f13, [%rd16];
	fma.rn.f32 	%f14, %f12, %f13, %f11;
	st.global.f32 	[%rd3], %f14;
	add.s32 	%r60, %r80, -1;
	mul.wide.u32 	%rd17, %r60, 4;
	add.s64 	%rd18, %rd2, %rd17;
	ld.global.f32 	%f15, [%rd18];
	mul.wide.u32 	%rd19, %r87, 4;
	add.s64 	%rd20, %rd1, %rd19;
	ld.global.f32 	%f16, [%rd20];
	fma.rn.f32 	%f17, %f15, %f16, %f14;
	st.global.f32 	[%rd3], %f17;
	add.s32 	%r61, %r80, 4;
	mul.wide.u32 	%rd21, %r80, 4;
	add.s64 	%rd22, %rd2, %rd21;
	ld.global.f32 	%f18, [%rd22];
	mul.wide.u32 	%rd23, %r86, 4;
	add.s64 	%rd24, %rd1, %rd23;
	ld.global.f32 	%f19, [%rd24];
	fma.rn.f32 	%f20, %f18, %f19, %f17;
	st.global.f32 	[%rd3], %f20;
	add.s32 	%r62, %r80, 1;
	mul.wide.u32 	%rd25, %r62, 4;
	add.s64 	%rd26, %rd2, %rd25;
	ld.global.f32 	%f21, [%rd26];
	mul.wide.u32 	%rd27, %r85, 4;
	add.s64 	%rd28, %rd1, %rd27;
	ld.global.f32 	%f22, [%rd28];
	fma.rn.f32 	%f23, %f21, %f22, %f20;
	st.global.f32 	[%rd3], %f23;
	add.s32 	%r63, %r80, 2;
	mul.wide.u32 	%rd29, %r63, 4;
	add.s64 	%rd30, %rd2, %rd29;
	ld.global.f32 	%f24, [%rd30];
	mul.wide.u32 	%rd31, %r84, 4;
	add.s64 	%rd32, %rd1, %rd31;
	ld.global.f32 	%f25, [%rd32];
	fma.rn.f32 	%f26, %f24, %f25, %f23;
	st.global.f32 	[%rd3], %f26;
	add.s32 	%r64, %r80, 3;
	mul.wide.u32 	%rd33, %r64, 4;
	add.s64 	%rd34, %rd2, %rd33;
	ld.global.f32 	%f27, [%rd34];
	mul.wide.u32 	%rd35, %r83, 4;
	add.s64 	%rd36, %rd1, %rd35;
	ld.global.f32 	%f28, [%rd36];
	fma.rn.f32 	%f29, %f27, %f28, %f26;
	st.global.f32 	[%rd3], %f29;
	mul.wide.u32 	%rd37, %r61, 4;
	add.s64 	%rd38, %rd2, %rd37;
	ld.global.f32 	%f30, [%rd38];
	mul.wide.u32 	%rd39, %r82, 4;
	add.s64 	%rd40, %rd1, %rd39;
	ld.global.f32 	%f31, [%rd40];
	fma.rn.f32 	%f52, %f30, %f31, %f29;
	st.global.f32 	[%rd3], %f52;
	add.s32 	%r89, %r89, 8;
	add.s32 	%r88, %r88, %r10;
	add.s32 	%r87, %r87, %r10;
	add.s32 	%r86, %r86, %r10;
	add.s32 	%r85, %r85, %r10;
	add.s32 	%r84, %r84, %r10;
	add.s32 	%r83, %r83, %r10;
	add.s32 	%r82, %r82, %r10;
	add.s32 	%r81, %r81, %r10;
	add.s32 	%r80, %r80, 8;
	setp.ne.s32 	%p7, %r89, 0;
	@%p7 bra 	$L__BB0_3;
$L__BB0_4:
	setp.eq.s32 	%p8, %r6, 0;
	@%p8 bra 	$L__BB0_12;
	and.b32  	%r39, %r44, 3;
	setp.lt.u32 	%p9, %r6, 4;
	@%p9 bra 	$L__BB0_7;
	add.s32 	%r65, %r91, %r5;
	mul.wide.u32 	%rd41, %r65, 4;
	add.s64 	%rd42, %rd2, %rd41;
	ld.global.f32 	%f32, [%rd42];
	mad.lo.s32 	%r66, %r91, %r45, %r3;
	mul.wide.u32 	%rd43, %r66, 4;
	add.s64 	%rd44, %rd1, %rd43;
	ld.global.f32 	%f33, [%rd44];
	fma.rn.f32 	%f34, %f32, %f33, %f52;
	st.global.f32 	[%rd3], %f34;
	add.s32 	%r67, %r65, 1;
	mul.wide.u32 	%rd45, %r67, 4;
	add.s64 	%rd46, %rd2, %rd45;
	ld.global.f32 	%f35, [%rd46];
	add.s32 	%r68, %r66, %r45;
	mul.wide.u32 	%rd47, %r68, 4;
	add.s64 	%rd48, %rd1, %rd47;
	ld.global.f32 	%f36, [%rd48];
	fma.rn.f32 	%f37, %f35, %f36, %f34;
	st.global.f32 	[%rd3], %f37;
	add.s32 	%r69, %r65, 2;
	mul.wide.u32 	%rd49, %r69, 4;
	add.s64 	%rd50, %rd2, %rd49;
	ld.global.f32 	%f38, [%rd50];
	add.s32 	%r70, %r68, %r45;
	mul.wide.u32 	%rd51, %r70, 4;
	add.s64 	%rd52, %rd1, %rd51;
	ld.global.f32 	%f39, [%rd52];
	fma.rn.f32 	%f40, %f38, %f39, %f37;
	st.global.f32 	[%rd3], %f40;
	add.s32 	%r71, %r65, 3;
	mul.wide.u32 	%rd53, %r71, 4;
	add.s64 	%rd54, %rd2, %rd53;
	ld.global.f32 	%f41, [%rd54];
	add.s32 	%r72, %r70, %r45;
	mul.wide.u32 	%rd55, %r72, 4;
	add.s64 	%rd56, %rd1, %rd55;
	ld.global.f32 	%f42, [%rd56];
	fma.rn.f32 	%f52, %f41, %f42, %f40;
	st.global.f32 	[%rd3], %f52;
	add.s32 	%r91, %r91, 4;
$L__BB0_7:
	setp.eq.s32 	%p10, %r39, 0;
	@%p10 bra 	$L__BB0_12;
	setp.eq.s32 	%p11, %r39, 1;
	@%p11 bra 	$L__BB0_10;
	add.s32 	%r73, %r91, %r5;
	mul.wide.u32 	%rd57, %r73, 4;
	add.s64 	%rd58, %rd2, %rd57;
	ld.global.f32 	%f43, [%rd58];
	mad.lo.s32 	%r74, %r91, %r45, %r3;
	mul.wide.u32 	%rd59, %r74, 4;
	add.s64 	%rd60, %rd1, %rd59;
	ld.global.f32 	%f44, [%rd60];
	fma.rn.f32 	%f45, %f43, %f44, %f52;
	st.global.f32 	[%rd3], %f45;
	add.s32 	%r75, %r73, 1;
	mul.wide.u32 	%rd61, %r75, 4;
	add.s64 	%rd62, %rd2, %rd61;
	ld.global.f32 	%f46, [%rd62];
	add.s32 	%r76, %r74, %r45;
	mul.wide.u32 	%rd63, %r76, 4;
	add.s64 	%rd64, %rd1, %rd63;
	ld.global.f32 	%f47, [%rd64];
	fma.rn.f32 	%f52, %f46, %f47, %f45;
	st.global.f32 	[%rd3], %f52;
	add.s32 	%r91, %r91, 2;
$L__BB0_10:
	and.b32  	%r77, %r44, 1;
	setp.eq.b32 	%p12, %r77, 1;
	not.pred 	%p13, %p12;
	@%p13 bra 	$L__BB0_12;
	add.s32 	%r78, %r91, %r5;
	mul.wide.u32 	%rd65, %r78, 4;
	add.s64 	%rd66, %rd2, %rd65;
	ld.global.f32 	%f48, [%rd66];
	mad.lo.s32 	%r79, %r91, %r45, %r3;
	mul.wide.u32 	%rd67, %r79, 4;
	add.s64 	%rd68, %rd1, %rd67;
	ld.global.f32 	%f49, [%rd68];
	fma.rn.f32 	%f50, %f48, %f49, %f52;
	st.global.f32 	[%rd3], %f50;
$L__BB0_12:
	ret;

}


// ===== COMPILED SASS (sm_100) =====

	.target	sm_100

	.elftype	@"ET_EXEC"


//--------------------- .note.nv.tkinfo           --------------------------
	.section	.note.nv.tkinfo,"",@"SHT_NOTE"
	.sectionflags	@"SHF_NOTE_NV_TKINFO"
	.tkinfo
        /*0018*/ 	.word	0x00000002
        /*0030*/ 	.string	""
        /*0030*/ 	.string	"ptxas"
        /*0030*/ 	.string	"Cuda compilation tools, release 13.0, V13.0.88"
        /*0030*/ 	.string	"Build cuda_13.0.r13.0/compiler.36424714_0"
        /*0030*/ 	.string	"-arch sm_100 -m 64 "



//--------------------- .note.nv.cuinfo           --------------------------
	.section	.note.nv.cuinfo,"",@"SHT_NOTE"
	.sectionflags	@"SHF_NOTE_NV_CUINFO"
        /*0018*/ 	.short	0x0002
        /*001a*/ 	.short	0x0064
        /*001c*/ 	.short	0x0082
	.zero		2


//--------------------- .nv.info                  --------------------------
	.section	.nv.info,"",@"SHT_CUDA_INFO"
	.align	4


	//----- nvinfo : EIATTR_REGCOUNT
	.align		4
        /*0000*/ 	.byte	0x04, 0x2f
        /*0002*/ 	.short	(.L_1 - .L_0)
	.align		4
.L_0:
        /*0004*/ 	.word	index@(_Z12MatMulKernelPfS_S_jjj)
        /*0008*/ 	.word	0x00000020


	//----- nvinfo : EIATTR_FRAME_SIZE
	.align		4
.L_1:
        /*000c*/ 	.byte	0x04, 0x11
        /*000e*/ 	.short	(.L_3 - .L_2)
	.align		4
.L_2:
        /*0010*/ 	.word	index@(_Z12MatMulKernelPfS_S_jjj)
        /*0014*/ 	.word	0x00000000


	//----- nvinfo : EIATTR_MIN_STACK_SIZE
	.align		4
.L_3:
        /*0018*/ 	.byte	0x04, 0x12
        /*001a*/ 	.short	(.L_5 - .L_4)
	.align		4
.L_4:
        /*001c*/ 	.word	index@(_Z12MatMulKernelPfS_S_jjj)
        /*0020*/ 	.word	0x00000000
.L_5:


//--------------------- .nv.compat                --------------------------
	.section	.nv.compat,"",@"SHT_CUDA_COMPAT_INFO"
	.align	4
        /*0000*/ 	.byte	0x02, 0x09, 0x00, 0x00, 0x02, 0x02, 0x01, 0x00, 0x02, 0x05, 0x05, 0x00, 0x03, 0x07, 0x01, 0x01
        /*0010*/ 	.byte	0x02, 0x03, 0x00, 0x00, 0x02, 0x06, 0x01, 0x00, 0x04, 0x0b, 0x08, 0x00, 0x09, 0x00, 0x00, 0x00
        /*0020*/ 	.byte	0x00, 0x00, 0x00, 0x00


//--------------------- .nv.info._Z12MatMulKernelPfS_S_jjj --------------------------
	.section	.nv.info._Z12MatMulKernelPfS_S_jjj,"",@"SHT_CUDA_INFO"
	.sectionflags	@""
	.align	4


	//----- nvinfo : EIATTR_CUDA_API_VERSION
	.align		4
        /*0000*/ 	.byte	0x04, 0x37
        /*0002*/ 	.short	(.L_7 - .L_6)
.L_6:
        /*0004*/ 	.word	0x00000082


	//----- nvinfo : EIATTR_KPARAM_INFO
	.align		4
.L_7:
        /*0008*/ 	.byte	0x04, 0x17
        /*000a*/ 	.short	(.L_9 - .L_8)
.L_8:
        /*000c*/ 	.word	0x00000000
        /*0010*/ 	.short	0x0005
        /*0012*/ 	.short	0x0020
        /*0014*/ 	.byte	0x00, 0xf0, 0x11, 0x00


	//----- nvinfo : EIATTR_KPARAM_INFO
	.align		4
.L_9:
        /*0018*/ 	.byte	0x04, 0x17
        /*001a*/ 	.short	(.L_11 - .L_10)
.L_10:
        /*001c*/ 	.word	0x00000000
        /*0020*/ 	.short	0x0004
        /*0022*/ 	.short	0x001c
        /*0024*/ 	.byte	0x00, 0xf0, 0x11, 0x00


	//----- nvinfo : EIATTR_KPARAM_INFO
	.align		4
.L_11:
        /*0028*/ 	.byte	0x04, 0x17
        /*002a*/ 	.short	(.L_13 - .L_12)
.L_12:
        /*002c*/ 	.word	0x00000000
        /*0030*/ 	.short	0x0003
        /*0032*/ 	.short	0x0018
        /*0034*/ 	.byte	0x00, 0xf0, 0x11, 0x00


	//----- nvinfo : EIATTR_KPARAM_INFO
	.align		4
.L_13:
        /*0038*/ 	.byte	0x04, 0x17
        /*003a*/ 	.short	(.L_15 - .L_14)
.L_14:
        /*003c*/ 	.word	0x00000000
        /*0040*/ 	.short	0x0002
        /*0042*/ 	.short	0x0010
        /*0044*/ 	.byte	0x00, 0xf5, 0x21, 0x00


	//----- nvinfo : EIATTR_KPARAM_INFO
	.align		4
.L_15:
        /*0048*/ 	.byte	0x04, 0x17
        /*004a*/ 	.short	(.L_17 - .L_16)
.L_16:
        /*004c*/ 	.word	0x00000000
        /*0050*/ 	.short	0x0001
        /*0052*/ 	.short	0x0008
        /*0054*/ 	.byte	0x00, 0xf5, 0x21, 0x00


	//----- nvinfo : EIATTR_KPARAM_INFO
	.align		4
.L_17:
        /*0058*/ 	.byte	0x04, 0x17
        /*005a*/ 	.short	(.L_19 - .L_18)
.L_18:
        /*005c*/ 	.word	0x00000000
        /*0060*/ 	.short	0x0000
        /*0062*/ 	.short	0x0000
        /*0064*/ 	.byte	0x00, 0xf5, 0x21, 0x00


	//----- nvinfo : EIATTR_SPARSE_MMA_MASK
	.align		4
.L_19:
        /*0068*/ 	.byte	0x03, 0x50
        /*006a*/ 	.short	0x0000


	//----- nvinfo : EIATTR_MAXREG_COUNT
	.align		4
        /*006c*/ 	.byte	0x03, 0x1b
        /*006e*/ 	.short	0x00ff


	//----- nvinfo : EIATTR_MERCURY_ISA_VERSION
	.align		4
        /*0070*/ 	.byte	0x03, 0x5f
        /*0072*/ 	.short	0x0101


	//----- nvinfo : EIATTR_VRC_CTA_INIT_COUNT
	.align		4
        /*0074*/ 	.byte	0x02, 0x4a
	.zero		1
	.zero		1


	//----- nvinfo : EIATTR_EXIT_INSTR_OFFSETS
	.align		4
        /*0078*/ 	.byte	0x04, 0x1c
        /*007a*/ 	.short	(.L_21 - .L_20)


	//   ....[0]....
.L_20:
        /*007c*/ 	.word	0x000000f0


	//   ....[1]....
        /*0080*/ 	.word	0x000006b0


	//   ....[2]....
        /*0084*/ 	.word	0x00000930


	//   ....[3]....
        /*0088*/ 	.word	0x00000ab0


	//   ....[4]....
        /*008c*/ 	.word	0x00000b60


	//----- nvinfo : EIATTR_CBANK_PARAM_SIZE
	.align		4
.L_21:
        /*0090*/ 	.byte	0x03, 0x19
        /*0092*/ 	.short	0x0024


	//----- nvinfo : EIATTR_PARAM_CBANK
	.align		4
        /*0094*/ 	.byte	0x04, 0x0a
        /*0096*/ 	.short	(.L_23 - .L_22)
	.align		4
.L_22:
        /*0098*/ 	.word	index@(.nv.constant0._Z12MatMulKernelPfS_S_jjj)
        /*009c*/ 	.short	0x0380
        /*009e*/ 	.short	0x0024


	//----- nvinfo : EIATTR_SW_WAR
	.align		4
.L_23:
        /*00a0*/ 	.byte	0x04, 0x36
        /*00a2*/ 	.short	(.L_25 - .L_24)
.L_24:
        /*00a4*/ 	.word	0x00000008
.L_25:


//--------------------- .nv.callgraph             --------------------------
	.section	.nv.callgraph,"",@"SHT_CUDA_CALLGRAPH"
	.align	4
	.sectionentsize	8
	.align		4
        /*0000*/ 	.word	0x00000000
	.align		4
        /*0004*/ 	.word	0xffffffff
	.align		4
        /*0008*/ 	.word	0x00000000
	.align		4
        /*000c*/ 	.word	0xfffffffe
	.align		4
        /*0010*/ 	.word	0x00000000
	.align		4
        /*0014*/ 	.word	0xfffffffd
	.align		4
        /*0018*/ 	.word	0x00000000
	.align		4
        /*001c*/ 	.word	0xfffffffc


//--------------------- .text._Z12MatMulKernelPfS_S_jjj --------------------------
	.section	.text._Z12MatMulKernelPfS_S_jjj,"ax",@progbits
	.align	128
        .global         _Z12MatMulKernelPfS_S_jjj
        .type           _Z12MatMulKernelPfS_S_jjj,@function
        .size           _Z12MatMulKernelPfS_S_jjj,(.L_x_5 - _Z12MatMulKernelPfS_S_jjj)
        .other          _Z12MatMulKernelPfS_S_jjj,@"STO_CUDA_ENTRY STV_DEFAULT"
_Z12MatMulKernelPfS_S_jjj:
.text._Z12MatMulKernelPfS_S_jjj:
[----:B------:R-:W-:Y:S01]  /*0000*/  LDC R1, c[0x0][0x37c] ;  /* 0x0000df00ff017b82 */ /* 0x000fe20000000800 */
[----:B------:R-:W0:Y:S07]  /*0010*/  S2R R6, SR_CTAID.X ;  /* 0x0000000000067919 */ /* 0x000e2e0000002500 */
[----:B------:R-:W1:Y:S01]  /*0020*/  S2UR UR5, SR_CTAID.Y ;  /* 0x00000000000579c3 */ /* 0x000e620000002600 */
[----:B------:R-:W1:Y:S01]  /*0030*/  LDCU UR4, c[0x0][0x364] ;  /* 0x00006c80ff0477ac */ /* 0x000e620008000800 */
[----:B------:R-:W0:Y:S01]  /*0040*/  S2R R7, SR_TID.X ;  /* 0x0000000000077919 */ /* 0x000e220000002100 */
[----:B------:R-:W0:Y:S01]  /*0050*/  LDCU UR6, c[0x0][0x360] ;  /* 0x00006c00ff0677ac */ /* 0x000e220008000800 */
[----:B------:R-:W2:Y:S04]  /*0060*/  S2R R28, SR_TID.Y ;  /* 0x00000000001c7919 */ /* 0x000ea80000002200 */
[----:B------:R-:W3:Y:S08]  /*0070*/  LDC R3, c[0x0][0x3a0] ;  /* 0x0000e800ff037b82 */ /* 0x000ef00000000800 */
[----:B------:R-:W4:Y:S01]  /*0080*/  LDC.64 R4, c[0x0][0x398] ;  /* 0x0000e600ff047b82 */ /* 0x000f220000000a00 */
[----:B-1----:R-:W-:Y:S01]  /*0090*/  UIMAD UR4, UR4, UR5, URZ ;  /* 0x00000005040472a4 */ /* 0x002fe2000f8e02ff */
[----:B0-----:R-:W-:-:S05]  /*00a0*/  IMAD R6, R6, UR6, R7 ;  /* 0x0000000606067c24 */ /* 0x001fca000f8e0207 */
[----:B--2---:R-:W-:Y:S02]  /*00b0*/  IADD3 R0, PT, PT, R28, UR4, RZ ;  /* 0x000000041c007c10 */ /* 0x004fe4000fffe0ff */
[----:B---3--:R-:W-:-:S04]  /*00c0*/  ISETP.GE.U32.AND P0, PT, R6, R3, PT ;  /* 0x000000030600720c */ /* 0x008fc80003f06070 */
[----:B----4-:R-:W-:-:S04]  /*00d0*/  ISETP.GE.U32.OR P0, PT, R0, R4, P0 ;  /* 0x000000040000720c */ /* 0x010fc80000706470 */
[----:B------:R-:W-:-:S13]  /*00e0*/  ISETP.EQ.OR P0, PT, R5, RZ, P0 ;  /* 0x000000ff0500720c */ /* 0x000fda0000702670 */
[----:B------:R-:W-:Y:S05]  /*00f0*/  @P0 EXIT ;  /* 0x000000000000094d */ /* 0x000fea0003800000 */
[----:B------:R-:W0:Y:S01]  /*0100*/  LDC.64 R14, c[0x0][0x390] ;  /* 0x0000e400ff0e7b82 */ /* 0x000e220000000a00 */
[----:B------:R-:W1:Y:S01]  /*0110*/  LDCU.64 UR6, c[0x0][0x358] ;  /* 0x00006b00ff0677ac */ /* 0x000e620008000a00 */
[C---:B------:R-:W-:Y:S01]  /*0120*/  IADD3 R4, PT, PT, R5.reuse, -0x1, RZ ;  /* 0xffffffff05047810 */ /* 0x040fe20007ffe0ff */
[----:B------:R-:W-:Y:S01]  /*0130*/  IMAD R7, R0, R3, R6 ;  /* 0x0000000300077224 */ /* 0x000fe200078e0206 */
[----:B------:R-:W-:Y:S02]  /*0140*/  LOP3.LUT R2, R5, 0x7, RZ, 0xc0, !PT ;  /* 0x0000000705027812 */ /* 0x000fe400078ec0ff */
[----:B------:R-:W-:Y:S01]  /*0150*/  ISETP.GE.U32.AND P1, PT, R4, 0x7, PT ;  /* 0x000000070400780c */ /* 0x000fe20003f26070 */
[----:B------:R-:W-:Y:S01]  /*0160*/  HFMA2 R4, -RZ, RZ, 0, 0 ;  /* 0x00000000ff047431 */ /* 0x000fe200000001ff */
[----:B------:R-:W-:Y:S01]  /*0170*/  ISETP.NE.AND P0, PT, R2, RZ, PT ;  /* 0x000000ff0200720c */ /* 0x000fe20003f05270 */
[----:B0-----:R-:W-:-:S05]  /*0180*/  IMAD.WIDE.U32 R14, R7, 0x4, R14 ;  /* 0x00000004070e7825 */ /* 0x001fca00078e000e */
[----:B-1----:R0:W5:Y:S05]  /*0190*/  LDG.E R23, desc[UR6][R14.64] ;  /* 0x000000060e177981 */ /* 0x00216a000c1e1900 */
[----:B------:R-:W-:Y:S05]  /*01a0*/  @!P1 BRA `(.L_x_0) ;  /* 0x0000000400409947 */ /* 0x000fea0003800000 */
[----:B------:R-:W-:Y:S01]  /*01b0*/  LOP3.LUT R4, R5, 0xfffffff8, RZ, 0xc0, !PT ;  /* 0xfffffff805047812 */ /* 0x000fe200078ec0ff */
[C---:B------:R-:W-:Y:S01]  /*01c0*/  IMAD R10, R3.reuse, 0x3, R0 ;  /* 0x00000003030a7824 */ /* 0x040fe200078e0200 */
[C---:B------:R-:W-:Y:S01]  /*01d0*/  IADD3 R28, PT, PT, R3.reuse, UR4, R28 ;  /* 0x00000004031c7c10 */ /* 0x040fe2000fffe01c */
[C-C-:B------:R-:W-:Y:S01]  /*01e0*/  IMAD R7, R3.reuse, 0x5, R0.reuse ;  /* 0x0000000503077824 */ /* 0x140fe200078e0200 */
[CC--:B------:R-:W-:Y:S01]  /*01f0*/  LEA R8, R3.reuse, R0.reuse, 0x1 ;  /* 0x0000000003087211 */ /* 0x0c0fe200078e08ff */
[C-C-:B------:R-:W-:Y:S01]  /*0200*/  IMAD R9, R3.reuse, 0x6, R0.reuse ;  /* 0x0000000603097824 */ /* 0x140fe200078e0200 */
[CC--:B------:R-:W-:Y:S01]  /*0210*/  LEA R12, R3.reuse, R0.reuse, 0x2 ;  /* 0x00000000030c7211 */ /* 0x0c0fe200078e10ff */
[----:B------:R-:W-:Y:S01]  /*0220*/  IMAD R11, R3, 0x7, R0 ;  /* 0x00000007030b7824 */ /* 0x000fe200078e0200 */
[----:B------:R-:W-:Y:S01]  /*0230*/  MOV R13, R0 ;  /* 0x00000000000d7202 */ /* 0x000fe20000000f00 */
[----:B------:R-:W-:Y:S01]  /*0240*/  IMAD R29, R0, R5, 0x3 ;  /* 0x00000003001d7424 */ /* 0x000fe200078e0205 */
[----:B------:R-:W-:-:S07]  /*0250*/  IADD3 R6, PT, PT, -R4, RZ, RZ ;  /* 0x000000ff04067210 */ /* 0x000fce0007ffe1ff */
.L_x_1:
[----:B-1----:R-:W1:Y:S01]  /*0260*/  LDC.64 R18, c[0x0][0x380] ;  /* 0x0000e000ff127b82 */ /* 0x002e620000000a00 */
[----:B------:R-:W-:-:S07]  /*0270*/  IADD3 R27, PT, PT, R29, -0x3, RZ ;  /* 0xfffffffd1d1b7810 */ /* 0x000fce0007ffe0ff */
[----:B------:R-:W2:Y:S01]  /*0280*/  LDC.64 R16, c[0x0][0x388] ;  /* 0x0000e200ff107b82 */ /* 0x000ea20000000a00 */
[----:B-1----:R-:W-:-:S06]  /*0290*/  IMAD.WIDE.U32 R26, R27, 0x4, R18 ;  /* 0x000000041b1a7825 */ /* 0x002fcc00078e0012 */
[----:B------:R-:W3:Y:S01]  /*02a0*/  LDG.E R26, desc[UR6][R26.64] ;  /* 0x000000061a1a7981 */ /* 0x000ee2000c1e1900 */
[----:B--2---:R-:W-:-:S06]  /*02b0*/  IMAD.WIDE.U32 R20, R13, 0x4, R16 ;  /* 0x000000040d147825 */ /* 0x004fcc00078e0010 */
[----:B------:R-:W3:Y:S01]  /*02c0*/  LDG.E R21, desc[UR6][R20.64] ;  /* 0x0000000614157981 */ /* 0x000ee2000c1e1900 */
[----:B------:R-:W-:Y:S01]  /*02d0*/  IADD3 R25, PT, PT, R29, -0x2, RZ ;  /* 0xfffffffe1d197810 */ /* 0x000fe20007ffe0ff */
[----:B---3-5:R-:W-:-:S04]  /*02e0*/  FFMA R21, R26, R21, R23 ;  /* 0x000000151a157223 */ /* 0x028fc80000000017 */
[----:B------:R-:W-:-:S04]  /*02f0*/  IMAD.WIDE.U32 R22, R25, 0x4, R18 ;  /* 0x0000000419167825 */ /* 0x000fc800078e0012 */
[----:B------:R-:W-:Y:S01]  /*0300*/  IMAD.WIDE.U32 R24, R28, 0x4, R16 ;  /* 0x000000041c187825 */ /* 0x000fe200078e0010 */
[----:B------:R1:W-:Y:S04]  /*0310*/  STG.E desc[UR6][R14.64], R21 ;  /* 0x000000150e007986 */ /* 0x0003e8000c101906 */
[----:B------:R-:W2:Y:S04]  /*0320*/  LDG.E R22, desc[UR6][R22.64] ;  /* 0x0000000616167981 */ /* 0x000ea8000c1e1900 */
[----:B------:R-:W2:Y:S01]  /*0330*/  LDG.E R24, desc[UR6][R24.64] ;  /* 0x0000000618187981 */ /* 0x000ea2000c1e1900 */
[----:B------:R-:W-:-:S05]  /*0340*/  IADD3 R27, PT, PT, R29, -0x1, RZ ;  /* 0xffffffff1d1b7810 */ /* 0x000fca0007ffe0ff */
[----:B------:R-:W-:-:S04]  /*0350*/  IMAD.WIDE.U32 R26, R27, 0x4, R18 ;  /* 0x000000041b1a7825 */ /* 0x000fc800078e0012 */
[----:B--2---:R-:W-:Y:S01]  /*0360*/  FFMA R25, R22, R24, R21 ;  /* 0x0000001816197223 */ /* 0x004fe20000000015 */
[----:B-1----:R-:W-:-:S04]  /*0370*/  IMAD.WIDE.U32 R20, R8, 0x4, R16 ;  /* 0x0000000408147825 */ /* 0x002fc800078e0010 */
[----:B------:R1:W-:Y:S04]  /*0380*/  STG.E desc[UR6][R14.64], R25 ;  /* 0x000000190e007986 */ /* 0x0003e8000c101906 */
[----:B------:R-:W2:Y:S04]  /*0390*/  LDG.E R26, desc[UR6][R26.64] ;  /* 0x000000061a1a7981 */ /* 0x000ea8000c1e1900 */
[----:B------:R-:W2:Y:S01]  /*03a0*/  LDG.E R20, desc[UR6][R20.64] ;  /* 0x0000000614147981 */ /* 0x000ea2000c1e1900 */
[----:B------:R-:W-:-:S04]  /*03b0*/  IMAD.WIDE.U32 R22, R10, 0x4, R16 ;  /* 0x000000040a167825 */ /* 0x000fc800078e0010 */
[----:B--2---:R-:W-:Y:S01]  /*03c0*/  FFMA R27, R26, R20, R25 ;  /* 0x000000141a1b7223 */ /* 0x004fe20000000019 */
[----:B------:R-:W-:-:S04]  /*03d0*/  IMAD.WIDE.U32 R20, R29, 0x4, R18 ;  /* 0x000000041d147825 */ /* 0x000fc800078e0012 */
[----:B------:R2:W-:Y:S04]  /*03e0*/  STG.E desc[UR6][R14.64], R27 ;  /* 0x0000001b0e007986 */ /* 0x0005e8000c101906 */
[----:B------:R-:W3:Y:S04]  /*03f0*/  LDG.E R24, desc[UR6][R20.64] ;  /* 0x0000000614187981 */ /* 0x000ee8000c1e1900 */
[----:B------:R-:W3:Y:S01]  /*0400*/  LDG.E R23, desc[UR6][R22.64] ;  /* 0x0000000616177981 */ /* 0x000ee2000c1e1900 */
[----:B-1----:R-:W-:Y:S01]  /*0410*/  IADD3 R25, PT, PT, R29, 0x1, RZ ;  /* 0x000000011d197810 */ /* 0x002fe20007ffe0ff */
[----:B---3--:R-:W-:-:S04]  /*0420*/  FFMA R23, R24, R23, R27 ;  /* 0x0000001718177223 */ /* 0x008fc8000000001b */
[----:B------:R-:W-:-:S04]  /*0430*/  IMAD.WIDE.U32 R24, R25, 0x4, R18 ;  /* 0x0000000419187825 */ /* 0x000fc800078e0012 */
[----:B--2---:R-:W-:Y:S01]  /*0440*/  IMAD.WIDE.U32 R26, R12, 0x4, R16 ;  /* 0x000000040c1a7825 */ /* 0x004fe200078e0010 */
[----:B------:R1:W-:Y:S04]  /*0450*/  STG.E desc[UR6][R14.64], R23 ;  /* 0x000000170e007986 */ /* 0x0003e8000c101906 */
[----:B------:R-:W2:Y:S04]  /*0460*/  LDG.E R24, desc[UR6][R24.64] ;  /* 0x0000000618187981 */ /* 0x000ea8000c1e1900 */
[----:B------:R-:W2:Y:S01]  /*0470*/  LDG.E R26, desc[UR6][R26.64] ;  /* 0x000000061a1a7981 */ /* 0x000ea2000c1e1900 */
[----:B------:R-:W-:-:S05]  /*0480*/  IADD3 R21, PT, PT, R29, 0x2, RZ ;  /* 0x000000021d157810 */ /* 0x000fca0007ffe0ff */
[----:B------:R-:W-:-:S04]  /*0490*/  IMAD.WIDE.U32 R20, R21, 0x4, R18 ;  /* 0x0000000415147825 */ /* 0x000fc800078e0012 */
[----:B--2---:R-:W-:Y:S01]  /*04a0*/  FFMA R25, R24, R26, R23 ;  /* 0x0000001a18197223 */ /* 0x004fe20000000017 */
[----:B-1----:R-:W-:-:S04]  /*04b0*/  IMAD.WIDE.U32 R22, R7, 0x4, R16 ;  /* 0x0000000407167825 */ /* 0x002fc800078e0010 */
[----:B------:R1:W-:Y:S04]  /*04c0*/  STG.E desc[UR6][R14.64], R25 ;  /* 0x000000190e007986 */ /* 0x0003e8000c101906 */
[----:B------:R-:W2:Y:S04]  /*04d0*/  LDG.E R20, desc[UR6][R20.64] ;  /* 0x0000000614147981 */ /* 0x000ea8000c1e1900 */
[----:B------:R-:W2:Y:S01]  /*04e0*/  LDG.E R22, desc[UR6][R22.64] ;  /* 0x0000000616167981 */ /* 0x000ea2000c1e1900 */
[----:B------:R-:W-:Y:S01]  /*04f0*/  IADD3 R27, PT, PT, R29, 0x3, RZ ;  /* 0x000000031d1b7810 */ /* 0x000fe20007ffe0ff */
[----:B--2---:R-:W-:-:S04]  /*0500*/  FFMA R21, R20, R22, R25 ;  /* 0x0000001614157223 */ /* 0x004fc80000000019 */
[----:B-1----:R-:W-:-:S04]  /*0510*/  IMAD.WIDE.U32 R24, R27, 0x4, R18 ;  /* 0x000000041b187825 */ /* 0x002fc800078e0012 */
[--C-:B------:R-:W-:Y:S01]  /*0520*/  IMAD.WIDE.U32 R26, R9, 0x4, R16.reuse ;  /* 0x00000004091a7825 */ /* 0x100fe200078e0010 */
[----:B------:R1:W-:Y:S04]  /*0530*/  STG.E desc[UR6][R14.64], R21 ;  /* 0x000000150e007986 */ /* 0x0003e8000c101906 */
[----:B------:R-:W2:Y:S04]  /*0540*/  LDG.E R24, desc[UR6][R24.64] ;  /* 0x0000000618187981 */ /* 0x000ea8000c1e1900 */
[----:B------:R-:W2:Y:S01]  /*0550*/  LDG.E R26, desc[UR6][R26.64] ;  /* 0x000000061a1a7981 */ /* 0x000ea2000c1e1900 */
[----:B------:R-:W-:Y:S01]  /*0560*/  IADD3 R23, PT, PT, R29, 0x4, RZ ;  /* 0x000000041d177810 */ /* 0x000fe20007ffe0ff */
[----:B------:R-:W-:-:S04]  /*0570*/  IMAD.WIDE.U32 R16, R11, 0x4, R16 ;  /* 0x000000040b107825 */ /* 0x000fc800078e0010 */
[----:B------:R-:W-:-:S04]  /*0580*/  IMAD.WIDE.U32 R18, R23, 0x4, R18 ;  /* 0x0000000417127825 */ /* 0x000fc800078e0012 */
[----:B--2---:R-:W-:-:S05]  /*0590*/  FFMA R25, R24, R26, R21 ;  /* 0x0000001a18197223 */ /* 0x004fca0000000015 */
[----:B------:R1:W-:Y:S04]  /*05a0*/  STG.E desc[UR6][R14.64], R25 ;  /* 0x000000190e007986 */ /* 0x0003e8000c101906 */
[----:B------:R-:W2:Y:S04]  /*05b0*/  LDG.E R18, desc[UR6][R18.64] ;  /* 0x0000000612127981 */ /* 0x000ea8000c1e1900 */
[----:B------:R-:W2:Y:S01]  /*05c0*/  LDG.E R16, desc[UR6][R16.64] ;  /* 0x0000000610107981 */ /* 0x000ea2000c1e1900 */
[----:B------:R-:W-:-:S04]  /*05d0*/  IADD3 R6, PT, PT, R6, 0x8, RZ ;  /* 0x0000000806067810 */ /* 0x000fc80007ffe0ff */
[----:B------:R-:W-:Y:S02]  /*05e0*/  ISETP.NE.AND P1, PT, R6, RZ, PT ;  /* 0x000000ff0600720c */ /* 0x000fe40003f25270 */
[----:B------:R-:W-:Y:S02]  /*05f0*/  IADD3 R29, PT, PT, R29, 0x8, RZ ;  /* 0x000000081d1d7810 */ /* 0x000fe40007ffe0ff */
[C---:B------:R-:W-:Y:S02]  /*0600*/  LEA R28, R3.reuse, R28, 0x3 ;  /* 0x0000001c031c7211 */ /* 0x040fe400078e18ff */
[C---:B------:R-:W-:Y:S02]  /*0610*/  LEA R8, R3.reuse, R8, 0x3 ;  /* 0x0000000803087211 */ /* 0x040fe400078e18ff */
[C---:B------:R-:W-:Y:S02]  /*0620*/  LEA R10, R3.reuse, R10, 0x3 ;  /* 0x0000000a030a7211 */ /* 0x040fe400078e18ff */
[----:B------:R-:W-:-:S02]  /*0630*/  LEA R12, R3, R12, 0x3 ;  /* 0x0000000c030c7211 */ /* 0x000fc400078e18ff */
[C---:B------:R-:W-:Y:S02]  /*0640*/  LEA R7, R3.reuse, R7, 0x3 ;  /* 0x0000000703077211 */ /* 0x040fe400078e18ff */
[C---:B------:R-:W-:Y:S02]  /*0650*/  LEA R9, R3.reuse, R9, 0x3 ;  /* 0x0000000903097211 */ /* 0x040fe400078e18ff */
[C---:B------:R-:W-:Y:S02]  /*0660*/  LEA R11, R3.reuse, R11, 0x3 ;  /* 0x0000000b030b7211 */ /* 0x040fe400078e18ff */
[----:B------:R-:W-:Y:S01]  /*0670*/  LEA R13, R3, R13, 0x3 ;  /* 0x0000000d030d7211 */ /* 0x000fe200078e18ff */
[----:B--2---:R-:W-:-:S05]  /*0680*/  FFMA R23, R18, R16, R25 ;  /* 0x0000001012177223 */ /* 0x004fca0000000019 */
[----:B------:R1:W-:Y:S01]  /*0690*/  STG.E desc[UR6][R14.64], R23 ;  /* 0x000000170e007986 */ /* 0x0003e2000c101906 */
[----:B------:R-:W-:Y:S05]  /*06a0*/  @P1 BRA `(.L_x_1) ;  /* 0xfffffff800ec1947 */ /* 0x000fea000383ffff */
.L_x_0:
[----:B------:R-:W-:Y:S05]  /*06b0*/  @!P0 EXIT ;  /* 0x000000000000894d */ /* 0x000fea0003800000 */
[----:B------:R-:W-:Y:S02]  /*06c0*/  ISETP.GE.U32.AND P0, PT, R2, 0x4, PT ;  /* 0x000000040200780c */ /* 0x000fe40003f06070 */
[----:B------:R-:W-:-:S04]  /*06d0*/  LOP3.LUT R10, R5, 0x3, RZ, 0xc0, !PT ;  /* 0x00000003050a7812 */ /* 0x000fc800078ec0ff */
[----:B------:R-:W-:-:S07]  /*06e0*/  ISETP.NE.AND P1, PT, R10, RZ, PT ;  /* 0x000000ff0a00720c */ /* 0x000fce0003f25270 */
[----:B------:R-:W-:Y:S06]  /*06f0*/  @!P0 BRA `(.L_x_2) ;  /* 0x00000000008c8947 */ /* 0x000fec0003800000 */
[----:B------:R-:W2:Y:S01]  /*0700*/  LDC.64 R8, c[0x0][0x380] ;  /* 0x0000e000ff087b82 */ /* 0x000ea20000000a00 */
[----:B------:R-:W-:Y:S02]  /*0710*/  IMAD R11, R0, R5, R4 ;  /* 0x00000005000b7224 */ /* 0x000fe400078e0204 */
[----:B------:R-:W-:-:S05]  /*0720*/  IMAD R2, R4, R3, R0 ;  /* 0x0000000304027224 */ /* 0x000fca00078e0200 */
[----:B------:R-:W3:Y:S01]  /*0730*/  LDC.64 R6, c[0x0][0x388] ;  /* 0x0000e200ff067b82 */ /* 0x000ee20000000a00 */
[----:B--2---:R-:W-:-:S06]  /*0740*/  IMAD.WIDE.U32 R12, R11, 0x4, R8 ;  /* 0x000000040b0c7825 */ /* 0x004fcc00078e0008 */
[----:B------:R-:W2:Y:S01]  /*0750*/  LDG.E R12, desc[UR6][R12.64] ;  /* 0x000000060c0c7981 */ /* 0x000ea2000c1e1900 */
[----:B---3--:R-:W-:-:S06]  /*0760*/  IMAD.WIDE.U32 R16, R2, 0x4, R6 ;  /* 0x0000000402107825 */ /* 0x008fcc00078e0006 */
[----:B------:R-:W2:Y:S01]  /*0770*/  LDG.E R16, desc[UR6][R16.64] ;  /* 0x0000000610107981 */ /* 0x000ea2000c1e1900 */
[----:B------:R-:W-:Y:S02]  /*0780*/  IADD3 R19, PT, PT, R11, 0x1, RZ ;  /* 0x000000010b137810 */ /* 0x000fe40007ffe0ff */
[----:B------:R-:W-:-:S03]  /*0790*/  IADD3 R2, PT, PT, R2, R3, RZ ;  /* 0x0000000302027210 */ /* 0x000fc60007ffe0ff */
[----:B------:R-:W-:-:S04]  /*07a0*/  IMAD.WIDE.U32 R18, R19, 0x4, R8 ;  /* 0x0000000413127825 */ /* 0x000fc800078e0008 */
[----:B-1----:R-:W-:-:S04]  /*07b0*/  IMAD.WIDE.U32 R20, R2, 0x4, R6 ;  /* 0x0000000402147825 */ /* 0x002fc800078e0006 */
[----:B--2--5:R-:W-:-:S05]  /*07c0*/  FFMA R23, R12, R16, R23 ;  /* 0x000000100c177223 */ /* 0x024fca0000000017 */
[----:B------:R1:W-:Y:S04]  /*07d0*/  STG.E desc[UR6][R14.64], R23 ;  /* 0x000000170e007986 */ /* 0x0003e8000c101906 */
[----:B------:R-:W2:Y:S04]  /*07e0*/  LDG.E R18, desc[UR6][R18.64] ;  /* 0x0000000612127981 */ /* 0x000ea8000c1e1900 */
[----:B------:R-:W2:Y:S01]  /*07f0*/  LDG.E R20, desc[UR6][R20.64] ;  /* 0x0000000614147981 */ /* 0x000ea2000c1e1900 */
[----:B------:R-:W-:Y:S02]  /*0800*/  IADD3 R27, PT, PT, R11, 0x2, RZ ;  /* 0x000000020b1b7810 */ /* 0x000fe40007ffe0ff */
[----:B------:R-:W-:-:S03]  /*0810*/  IADD3 R2, PT, PT, R2, R3, RZ ;  /* 0x0000000302027210 */ /* 0x000fc60007ffe0ff */
[----:B------:R-:W-:-:S04]  /*0820*/  IMAD.WIDE.U32 R12, R27, 0x4, R8 ;  /* 0x000000041b0c7825 */ /* 0x000fc800078e0008 */
[----:B------:R-:W-:-:S04]  /*0830*/  IMAD.WIDE.U32 R16, R2, 0x4, R6 ;  /* 0x0000000402107825 */ /* 0x000fc800078e0006 */
[----:B--2---:R-:W-:-:S05]  /*0840*/  FFMA R25, R18, R20, R23 ;  /* 0x0000001412197223 */ /* 0x004fca0000000017 */
[----:B------:R2:W-:Y:S04]  /*0850*/  STG.E desc[UR6][R14.64], R25 ;  /* 0x000000190e007986 */ /* 0x0005e8000c101906 */
[----:B------:R-:W3:Y:S04]  /*0860*/  LDG.E R12, desc[UR6][R12.64] ;  /* 0x000000060c0c7981 */ /* 0x000ee8000c1e1900 */
[----:B------:R-:W3:Y:S01]  /*0870*/  LDG.E R16, desc[UR6][R16.64] ;  /* 0x0000000610107981 */ /* 0x000ee2000c1e1900 */
[----:B-1----:R-:W-:Y:S02]  /*0880*/  IADD3 R23, PT, PT, R11, 0x3, RZ ;  /* 0x000000030b177810 */ /* 0x002fe40007ffe0ff */
[----:B------:R-:W-:-:S03]  /*0890*/  IADD3 R19, PT, PT, R2, R3, RZ ;  /* 0x0000000302137210 */ /* 0x000fc60007ffe0ff */
[----:B------:R-:W-:-:S04]  /*08a0*/  IMAD.WIDE.U32 R8, R23, 0x4, R8 ;  /* 0x0000000417087825 */ /* 0x000fc800078e0008 */
[----:B------:R-:W-:-:S04]  /*08b0*/  IMAD.WIDE.U32 R6, R19, 0x4, R6 ;  /* 0x0000000413067825 */ /* 0x000fc800078e0006 */
[----:B---3--:R-:W-:-:S05]  /*08c0*/  FFMA R11, R12, R16, R25 ;  /* 0x000000100c0b7223 */ /* 0x008fca0000000019 */
[----:B------:R2:W-:Y:S04]  /*08d0*/  STG.E desc[UR6][R14.64], R11 ;  /* 0x0000000b0e007986 */ /* 0x0005e8000c101906 */
[----:B------:R-:W3:Y:S04]  /*08e0*/  LDG.E R8, desc[UR6][R8.64] ;  /* 0x0000000608087981 */ /* 0x000ee8000c1e1900 */
[----:B------:R-:W3:Y:S01]  /*08f0*/  LDG.E R6, desc[UR6][R6.64] ;  /* 0x0000000606067981 */ /* 0x000ee2000c1e1900 */
[----:B------:R-:W-:Y:S01]  /*0900*/  IADD3 R4, PT, PT, R4, 0x4, RZ ;  /* 0x0000000404047810 */ /* 0x000fe20007ffe0ff */
[----:B---3--:R-:W-:-:S05]  /*0910*/  FFMA R23, R8, R6, R11 ;  /* 0x0000000608177223 */ /* 0x008fca000000000b */
[----:B------:R2:W-:Y:S02]  /*0920*/  STG.E desc[UR6][R14.64], R23 ;  /* 0x000000170e007986 */ /* 0x0005e4000c101906 */
.L_x_2:
[----:B------:R-:W-:Y:S05]  /*0930*/  @!P1 EXIT ;  /* 0x000000000000994d */ /* 0x000fea0003800000 */
[----:B------:R-:W-:Y:S02]  /*0940*/  ISETP.NE.AND P0, PT, R10, 0x1, PT ;  /* 0x000000010a00780c */ /* 0x000fe40003f05270 */
[----:B------:R-:W-:-:S04]  /*0950*/  LOP3.LUT R2, R5, 0x1, RZ, 0xc0, !PT ;  /* 0x0000000105027812 */ /* 0x000fc800078ec0ff */
[----:B------:R-:W-:-:S07]  /*0960*/  ISETP.NE.U32.AND P1, PT, R2, 0x1, PT ;  /* 0x000000010200780c */ /* 0x000fce0003f25070 */
        /* <DEDUP_REMOVED lines=10> */
[----:B-1----:R-:W-:-:S03]  /*0a10*/  IADD3 R21, PT, PT, R2, R3, RZ ;  /* 0x0000000302157210 */ /* 0x002fc60007ffe0ff */
[----:B------:R-:W-:-:S04]  /*0a20*/  IMAD.WIDE.U32 R8, R19, 0x4, R8 ;  /* 0x0000000413087825 */ /* 0x000fc800078e0008 */
[----:B------:R-:W-:-:S04]  /*0a30*/  IMAD.WIDE.U32 R6, R21, 0x4, R6 ;  /* 0x0000000415067825 */ /* 0x000fc800078e0006 */
[----:B--2--5:R-:W-:-:S05]  /*0a40*/  FFMA R17, R10, R12, R23 ;  /* 0x0000000c0a117223 */ /* 0x024fca0000000017 */
[----:B------:R3:W-:Y:S04]  /*0a50*/  STG.E desc[UR6][R14.64], R17 ;  /* 0x000000110e007986 */ /* 0x0007e8000c101906 */
[----:B------:R-:W2:Y:S04]  /*0a60*/  LDG.E R8, desc[UR6][R8.64] ;  /* 0x0000000608087981 */ /* 0x000ea8000c1e1900 */
[----:B------:R-:W2:Y:S01]  /*0a70*/  LDG.E R6, desc[UR6][R6.64] ;  /* 0x0000000606067981 */ /* 0x000ea2000c1e1900 */
[----:B------:R-:W-:Y:S01]  /*0a80*/  IADD3 R4, PT, PT, R4, 0x2, RZ ;  /* 0x0000000204047810 */ /* 0x000fe20007ffe0ff */
[----:B--2---:R-:W-:-:S05]  /*0a90*/  FFMA R23, R8, R6, R17 ;  /* 0x0000000608177223 */ /* 0x004fca0000000011 */
[----:B------:R3:W-:Y:S02]  /*0aa0*/  STG.E desc[UR6][R14.64], R23 ;  /* 0x000000170e007986 */ /* 0x0007e4000c101906 */
.L_x_3:
[----:B------:R-:W-:Y:S05]  /*0ab0*/  @P1 EXIT ;  /* 0x000000000000194d */ /* 0x000fea0003800000 */
[----:B------:R-:W4:Y:S01]  /*0ac0*/  LDC.64 R6, c[0x0][0x380] ;  /* 0x0000e000ff067b82 */ /* 0x000f220000000a00 */
[----:B------:R-:W-:Y:S02]  /*0ad0*/  IMAD R5, R0, R5, R4 ;  /* 0x0000000500057224 */ /* 0x000fe400078e0204 */
[----:B--2---:R-:W-:-:S05]  /*0ae0*/  IMAD R11, R4, R3, R0 ;  /* 0x00000003040b7224 */ /* 0x004fca00078e0200 */
[----:B------:R-:W2:Y:S01]  /*0af0*/  LDC.64 R8, c[0x0][0x388] ;  /* 0x0000e200ff087b82 */ /* 0x000ea20000000a00 */
[----:B----4-:R-:W-:-:S06]  /*0b00*/  IMAD.WIDE.U32 R2, R5, 0x4, R6 ;  /* 0x0000000405027825 */ /* 0x010fcc00078e0006 */
[----:B------:R-:W1:Y:S01]  /*0b10*/  LDG.E R2, desc[UR6][R2.64] ;  /* 0x0000000602027981 */ /* 0x000e62000c1e1900 */
[----:B--2---:R-:W-:-:S06]  /*0b20*/  IMAD.WIDE.U32 R4, R11, 0x4, R8 ;  /* 0x000000040b047825 */ /* 0x004fcc00078e0008 */
[----:B------:R-:W1:Y:S02]  /*0b30*/  LDG.E R4, desc[UR6][R4.64] ;  /* 0x0000000604047981 */ /* 0x000e64000c1e1900 */
[----:B-1-3-5:R-:W-:-:S05]  /*0b40*/  FFMA R23, R2, R4, R23 ;  /* 0x0000000402177223 */ /* 0x02afca0000000017 */
[----:B------:R-:W-:Y:S01]  /*0b50*/  STG.E desc[UR6][R14.64], R23 ;  /* 0x000000170e007986 */ /* 0x000fe2000c101906 */
[----:B------:R-:W-:Y:S05]  /*0b60*/  EXIT ;  /* 0x000000000000794d */ /* 0x000fea0003800000 */
.L_x_4:
[----:B------:R-:W-:-:S00]  /*0b70*/  BRA `(.L_x_4) ;  /* 0xfffffffc00fc7947 */ /* 0x000fc0000383ffff */
[----:B------:R-:W-:-:S00]  /*0b80*/  NOP ;  /* 0x0000000000007918 */ /* 0x000fc00000000000 */
[----:B------:R-:W-:-:S00]  /*0b90*/  NOP ;  /* 0x0000000000007918 */ /* 0x000fc00000000000 */
[----:B------:R-:W-:-:S00]  /*0ba0*/  NOP ;  /* 0x0000000000007918 */ /* 0x000fc00000000000 */
[----:B------:R-:W-:-:S00]  /*0bb0*/  NOP ;  /* 0x0000000000007918 */ /* 0x000fc00000000000 */
[----:B------:R-:W-:-:S00]  /*0bc0*/  NOP ;  /* 0x0000000000007918 */ /* 0x000fc00000000000 */
[----:B------:R-:W-:-:S00]  /*0bd0*/  NOP ;  /* 0x0000000000007918 */ /* 0x000fc00000000000 */
[----:B------:R-:W-:-:S00]  /*0be0*/  NOP ;  /* 0x0000000000007918 */ /* 0x000fc00000000000 */
[----:B------:R-:W-:-:S00]  /*0bf0*/  NOP ;  /* 0x0000000000007918 */ /* 0x000fc00000000000 */
.L_x_5:


//--------------------- .nv.shared.reserved.0     --------------------------
	.section	.nv.shared.reserved.0,"aw",@nobits
	.weak		__nv_reservedSMEM_offset_0_alias
	.size		__nv_reservedSMEM_offset_0_alias, 0, 64
	.other		__nv_reservedSMEM_offset_0_alias,@"STO_CUDA_RESERVED_SHARED STV_DEFAULT"
__nv_reservedSMEM_offset_0_alias:
	.zero		0
	.zero		64


//--------------------- .nv.constant0._Z12MatMulKernelPfS_S_jjj --------------------------
	.section	.nv.constant0._Z12MatMulKernelPfS_S_jjj,"a",@progbits
	.sectionflags	@""
	.align	4
.nv.constant0._Z12MatMulKernelPfS_S_jjj:
	.zero		932


//--------------------- SYMBOLS --------------------------

	.type		.nv.reservedSmem.offset0,@object
	.size		.nv.reservedSmem.offset0,0x4
